	.headerflags	@"EF_CUDA_TEXMODE_UNIFIED EF_CUDA_64BIT_ADDRESS EF_CUDA_ACCELERATORS EF_CUDA_SM90 EF_CUDA_VIRTUAL_SM(EF_CUDA_SM90)"
	.elftype	@"ET_EXEC"


//--------------------- .nv.info                  --------------------------
	.section	.nv.info,"",@"SHT_CUDA_INFO"
	.align	4


	//----- nvinfo : EIATTR_REGCOUNT
	.align		4
        /*0000*/ 	.byte	0x04, 0x2f
        /*0002*/ 	.short	(.L_1 - .L_0)
	.align		4
.L_0:
        /*0004*/ 	.word	index@(triton_poi_fused_add_mul_sigmoid_7)
        /*0008*/ 	.word	0x00000028


	//----- nvinfo : EIATTR_MIN_STACK_SIZE
	.align		4
.L_1:
        /*000c*/ 	.byte	0x04, 0x12
        /*000e*/ 	.short	(.L_3 - .L_2)
	.align		4
.L_2:
        /*0010*/ 	.word	index@(triton_poi_fused_add_mul_sigmoid_7)
        /*0014*/ 	.word	0x00000000


	//----- nvinfo : EIATTR_FRAME_SIZE
	.align		4
.L_3:
        /*0018*/ 	.byte	0x04, 0x11
        /*001a*/ 	.short	(.L_5 - .L_4)
	.align		4
.L_4:
        /*001c*/ 	.word	index@(triton_poi_fused_add_mul_sigmoid_7)
        /*0020*/ 	.word	0x00000000


	//----- nvinfo : EIATTR_MIN_STACK_SIZE
	.align		4
.L_5:
        /*0024*/ 	.byte	0x04, 0x12
        /*0026*/ 	.short	(.L_7 - .L_6)
	.align		4
.L_6:
        /*0028*/ 	.word	index@(triton_poi_fused_add_mul_sigmoid_7)
        /*002c*/ 	.word	0x00000000
.L_7:


//--------------------- .nv.info.triton_poi_fused_add_mul_sigmoid_7 --------------------------
	.section	.nv.info.triton_poi_fused_add_mul_sigmoid_7,"",@"SHT_CUDA_INFO"
	.sectionflags	@""
	.align	4


	//----- nvinfo : EIATTR_CUDA_API_VERSION
	.align		4
        /*0000*/ 	.byte	0x04, 0x37
        /*0002*/ 	.short	(.L_9 - .L_8)
.L_8:
        /*0004*/ 	.word	0x0000007c


	//----- nvinfo : EIATTR_KPARAM_INFO
	.align		4
.L_9:
        /*0008*/ 	.byte	0x04, 0x17
        /*000a*/ 	.short	(.L_11 - .L_10)
.L_10:
        /*000c*/ 	.word	0x00000000
        /*0010*/ 	.short	0x0005
        /*0012*/ 	.short	0x0024
        /*0014*/ 	.byte	0x00, 0xf0, 0x11, 0x00


	//----- nvinfo : EIATTR_KPARAM_INFO
	.align		4
.L_11:
        /*0018*/ 	.byte	0x04, 0x17
        /*001a*/ 	.short	(.L_13 - .L_12)
.L_12:
        /*001c*/ 	.word	0x00000000
        /*0020*/ 	.short	0x0004
        /*0022*/ 	.short	0x0020
        /*0024*/ 	.byte	0x00, 0xf0, 0x11, 0x00


	//----- nvinfo : EIATTR_KPARAM_INFO
	.align		4
.L_13:
        /*0028*/ 	.byte	0x04, 0x17
        /*002a*/ 	.short	(.L_15 - .L_14)
.L_14:
        /*002c*/ 	.word	0x00000000
        /*0030*/ 	.short	0x0003
        /*0032*/ 	.short	0x0018
        /*0034*/ 	.byte	0x00, 0xf4, 0x21, 0x00


	//----- nvinfo : EIATTR_KPARAM_INFO
	.align		4
.L_15:
        /*0038*/ 	.byte	0x04, 0x17
        /*003a*/ 	.short	(.L_17 - .L_16)
.L_16:
        /*003c*/ 	.word	0x00000000
        /*0040*/ 	.short	0x0002
        /*0042*/ 	.short	0x0010
        /*0044*/ 	.byte	0x00, 0xf4, 0x21, 0x00


	//----- nvinfo : EIATTR_KPARAM_INFO
	.align		4
.L_17:
        /*0048*/ 	.byte	0x04, 0x17
        /*004a*/ 	.short	(.L_19 - .L_18)
.L_18:
        /*004c*/ 	.word	0x00000000
        /*0050*/ 	.short	0x0001
        /*0052*/ 	.short	0x0008
        /*0054*/ 	.byte	0x00, 0xf4, 0x21, 0x00


	//----- nvinfo : EIATTR_KPARAM_INFO
	.align		4
.L_19:
        /*0058*/ 	.byte	0x04, 0x17
        /*005a*/ 	.short	(.L_21 - .L_20)
.L_20:
        /*005c*/ 	.word	0x00000000
        /*0060*/ 	.short	0x0000
        /*0062*/ 	.short	0x0000
        /*0064*/ 	.byte	0x00, 0xf4, 0x21, 0x00


	//----- nvinfo : EIATTR_SPARSE_MMA_MASK
	.align		4
.L_21:
        /*0068*/ 	.byte	0x03, 0x50
        /*006a*/ 	.short	0x0000


	//----- nvinfo : EIATTR_MAXREG_COUNT
	.align		4
        /*006c*/ 	.byte	0x03, 0x1b
        /*006e*/ 	.short	0x00ff


	//----- nvinfo : EIATTR_EXIT_INSTR_OFFSETS
	.align		4
        /*0070*/ 	.byte	0x04, 0x1c
        /*0072*/ 	.short	(.L_23 - .L_22)


	//   ....[0]....
.L_22:
        /*0074*/ 	.word	0x00001120


	//   ....[1]....
        /*0078*/ 	.word	0x000011d0


	//----- nvinfo : EIATTR_REQNTID
	.align		4
.L_23:
        /*007c*/ 	.byte	0x04, 0x10
        /*007e*/ 	.short	(.L_25 - .L_24)
.L_24:
        /*0080*/ 	.word	0x00000080
        /*0084*/ 	.word	0x00000001
        /*0088*/ 	.word	0x00000001


	//----- nvinfo : EIATTR_CBANK_PARAM_SIZE
	.align		4
.L_25:
        /*008c*/ 	.byte	0x03, 0x19
        /*008e*/ 	.short	0x0028


	//----- nvinfo : EIATTR_PARAM_CBANK
	.align		4
        /*0090*/ 	.byte	0x04, 0x0a
        /*0092*/ 	.short	(.L_27 - .L_26)
	.align		4
.L_26:
        /*0094*/ 	.word	index@(.nv.constant0.triton_poi_fused_add_mul_sigmoid_7)
        /*0098*/ 	.short	0x0210
        /*009a*/ 	.short	0x0028


	//----- nvinfo : EIATTR_SW_WAR
	.align		4
.L_27:
        /*009c*/ 	.byte	0x04, 0x36
        /*009e*/ 	.short	(.L_29 - .L_28)
.L_28:
        /*00a0*/ 	.word	0x00000008
.L_29:


//--------------------- .nv.callgraph             --------------------------
	.section	.nv.callgraph,"",@"SHT_CUDA_CALLGRAPH"
	.align	4
	.sectionentsize	8
	.align		4
        /*0000*/ 	.word	0x00000000
	.align		4
        /*0004*/ 	.word	0xffffffff
	.align		4
        /*0008*/ 	.word	0x00000000
	.align		4
        /*000c*/ 	.word	0xfffffffe
	.align		4
        /*0010*/ 	.word	0x00000000
	.align		4
        /*0014*/ 	.word	0xfffffffd
	.align		4
        /*0018*/ 	.word	0x00000000
	.align		4
        /*001c*/ 	.word	0xfffffffc


//--------------------- .text.triton_poi_fused_add_mul_sigmoid_7 --------------------------
	.section	.text.triton_poi_fused_add_mul_sigmoid_7,"ax",@progbits
	.sectionflags	@"SHF_BARRIERS=1"
	.align	128
        .global         triton_poi_fused_add_mul_sigmoid_7
        .type           triton_poi_fused_add_mul_sigmoid_7,@function
        .size           triton_poi_fused_add_mul_sigmoid_7,(.L_x_1 - triton_poi_fused_add_mul_sigmoid_7)
        .other          triton_poi_fused_add_mul_sigmoid_7,@"STO_CUDA_ENTRY STV_DEFAULT"
triton_poi_fused_add_mul_sigmoid_7:
.text.triton_poi_fused_add_mul_sigmoid_7:
[----:B------:R-:W0:Y:S01]  /*0000*/  LDC R1, c[0x0][0x28] ;  /* 0x00000a00ff017b82 */ /* 0x000e220000000800 */
[----:B------:R-:W1:Y:S07]  /*0010*/  S2R R25, SR_TID.X ;  /* 0x0000000000197919 */ /* 0x000e6e0000002100 */
[----:B------:R-:W2:Y:S01]  /*0020*/  LDC.64 R12, c[0x0][0x210] ;  /* 0x00008400ff0c7b82 */ /* 0x000ea20000000a00 */
[----:B------:R-:W-:Y:S01]  /*0030*/  ULDC.64 UR6, c[0x0][0x208] ;  /* 0x0000820000067ab9 */ /* 0x000fe20000000a00 */
[----:B------:R-:W3:Y:S01]  /*0040*/  S2R R4, SR_CTAID.Y ;  /* 0x0000000000047919 */ /* 0x000ee20000002600 */
[----:B------:R-:W4:Y:S05]  /*0050*/  S2R R2, SR_CTAID.X ;  /* 0x0000000000027919 */ /* 0x000f2a0000002500 */
[----:B------:R-:W5:Y:S01]  /*0060*/  LDC.64 R26, c[0x0][0x218] ;  /* 0x00008600ff1a7b82 */ /* 0x000f620000000a00 */
[----:B-1----:R-:W-:-:S02]  /*0070*/  SHF.L.U32 R3, R25, 0x2, RZ ;  /* 0x0000000219037819 */ /* 0x002fc400000006ff */
[----:B---3--:R-:W-:Y:S02]  /*0080*/  SHF.L.U32 R0, R4, 0xa, RZ ;  /* 0x0000000a04007819 */ /* 0x008fe400000006ff */
[----:B------:R-:W-:-:S04]  /*0090*/  LOP3.LUT R3, R3, 0x1fc, RZ, 0xc0, !PT ;  /* 0x000001fc03037812 */ /* 0x000fc800078ec0ff */
[----:B------:R-:W-:-:S05]  /*00a0*/  LOP3.LUT R5, R0, R3, RZ, 0xfc, !PT ;  /* 0x0000000300057212 */ /* 0x000fca00078efcff */
[----:B--2---:R-:W-:-:S05]  /*00b0*/  IMAD.WIDE R12, R5, 0x4, R12 ;  /* 0x00000004050c7825 */ /* 0x004fca00078e020c */
[----:B------:R-:W2:Y:S01]  /*00c0*/  LDG.E.EL.128 R8, desc[UR6][R12.64] ;  /* 0x000000060c087981 */ /* 0x000ea2000c2e1d00 */
[----:B------:R-:W-:Y:S02]  /*00d0*/  LOP3.LUT R21, R25, 0x7f, RZ, 0xc0, !PT ;  /* 0x0000007f19157812 */ /* 0x000fe400078ec0ff */
[----:B------:R-:W-:Y:S02]  /*00e0*/  CS2R R30, SRZ ;  /* 0x00000000001e7805 */ /* 0x000fe4000001ff00 */
[----:B----4-:R-:W-:Y:S02]  /*00f0*/  ISETP.GE.AND P0, PT, R2, 0x200, PT ;  /* 0x000002000200780c */ /* 0x010fe40003f06270 */
[----:B------:R-:W-:Y:S02]  /*0100*/  CS2R R28, SRZ ;  /* 0x00000000001c7805 */ /* 0x000fe4000001ff00 */
[----:B------:R-:W-:Y:S02]  /*0110*/  LOP3.LUT R32, R0, 0x80, R21, 0xfe, !PT ;  /* 0x0000008000207812 */ /* 0x000fe400078efe15 */
[----:B------:R-:W-:-:S03]  /*0120*/  LOP3.LUT R25, R0, 0x7f, R25, 0xf8, !PT ;  /* 0x0000007f00197812 */ /* 0x000fc600078ef819 */
[----:B------:R-:W-:Y:S01]  /*0130*/  IMAD R15, R32, 0x200, R2 ;  /* 0x00000200200f7824 */ /* 0x000fe200078e0202 */
[----:B------:R-:W-:Y:S02]  /*0140*/  LOP3.LUT R35, R0, 0x100, R21, 0xfe, !PT ;  /* 0x0000010000237812 */ /* 0x000fe400078efe15 */
[-C--:B------:R-:W-:Y:S01]  /*0150*/  LEA R7, R25, R2.reuse, 0x9 ;  /* 0x0000000219077211 */ /* 0x080fe200078e48ff */
[--C-:B-----5:R-:W-:Y:S01]  /*0160*/  IMAD.WIDE R14, R15, 0x4, R26.reuse ;  /* 0x000000040f0e7825 */ /* 0x120fe200078e021a */
[----:B------:R-:W-:Y:S02]  /*0170*/  LEA R37, R35, R2, 0x9 ;  /* 0x0000000223257211 */ /* 0x000fe400078e48ff */
[----:B------:R-:W-:Y:S01]  /*0180*/  LOP3.LUT R34, R0, 0x180, R21, 0xfe, !PT ;  /* 0x0000018000227812 */ /* 0x000fe200078efe15 */
[----:B------:R-:W-:Y:S01]  /*0190*/  IMAD.WIDE R6, R7, 0x4, R26 ;  /* 0x0000000407067825 */ /* 0x000fe200078e021a */
[----:B------:R-:W3:Y:S01]  /*01a0*/  @!P0 LDG.E.EL R31, desc[UR6][R14.64] ;  /* 0x000000060e1f8981 */ /* 0x000ee2000c2e1900 */
[----:B------:R-:W-:-:S02]  /*01b0*/  LOP3.LUT R19, R25, 0x200, RZ, 0xfc, !PT ;  /* 0x0000020019137812 */ /* 0x000fc400078efcff */
[----:B------:R-:W-:Y:S01]  /*01c0*/  LOP3.LUT R18, R25, 0x280, RZ, 0xfc, !PT ;  /* 0x0000028019127812 */ /* 0x000fe200078efcff */
[----:B------:R-:W-:Y:S01]  /*01d0*/  IMAD.WIDE R36, R37, 0x4, R26 ;  /* 0x0000000425247825 */ /* 0x000fe200078e021a */
[-C--:B------:R-:W-:Y:S01]  /*01e0*/  LEA R17, R34, R2.reuse, 0x9 ;  /* 0x0000000222117211 */ /* 0x080fe200078e48ff */
[----:B------:R1:W4:Y:S04]  /*01f0*/  @!P0 LDG.E.EL R28, desc[UR6][R6.64] ;  /* 0x00000006061c8981 */ /* 0x000328000c2e1900 */
[----:B------:R-:W5:Y:S01]  /*0200*/  LDG.E.EL.128 R12, desc[UR6][R12.64+0x800] ;  /* 0x000800060c0c7981 */ /* 0x000f62000c2e1d00 */
[-C--:B------:R-:W-:Y:S01]  /*0210*/  LEA R33, R18, R2.reuse, 0x9 ;  /* 0x0000000212217211 */ /* 0x080fe200078e48ff */
[----:B------:R-:W-:Y:S01]  /*0220*/  IMAD R23, R19, 0x200, R2 ;  /* 0x0000020013177824 */ /* 0x000fe200078e0202 */
[----:B------:R-:W-:Y:S01]  /*0230*/  LOP3.LUT R20, R25, 0x300, RZ, 0xfc, !PT ;  /* 0x0000030019147812 */ /* 0x000fe200078efcff */
[--C-:B------:R-:W-:Y:S01]  /*0240*/  IMAD.WIDE R16, R17, 0x4, R26.reuse ;  /* 0x0000000411107825 */ /* 0x100fe200078e021a */
[----:B------:R1:W3:Y:S02]  /*0250*/  @!P0 LDG.E.EL R30, desc[UR6][R36.64] ;  /* 0x00000006241e8981 */ /* 0x0002e4000c2e1900 */
[----:B-1----:R-:W-:Y:S01]  /*0260*/  CS2R R6, SRZ ;  /* 0x0000000000067805 */ /* 0x002fe2000001ff00 */
[--C-:B------:R-:W-:Y:S01]  /*0270*/  IMAD.WIDE R22, R23, 0x4, R26.reuse ;  /* 0x0000000417167825 */ /* 0x100fe200078e021a */
[----:B------:R1:W3:Y:S04]  /*0280*/  @!P0 LDG.E.EL R29, desc[UR6][R16.64] ;  /* 0x00000006101d8981 */ /* 0x0002e8000c2e1900 */
[----:B------:R1:W3:Y:S01]  /*0290*/  @!P0 LDG.E.EL R6, desc[UR6][R22.64] ;  /* 0x0000000616068981 */ /* 0x0002e2000c2e1900 */
[----:B------:R-:W-:Y:S01]  /*02a0*/  IMAD.WIDE R36, R33, 0x4, R26 ;  /* 0x0000000421247825 */ /* 0x000fe200078e021a */
[----:B------:R-:W-:-:S02]  /*02b0*/  LEA R33, R20, R2, 0x9 ;  /* 0x0000000214217211 */ /* 0x000fc400078e48ff */
[----:B-1----:R-:W-:Y:S02]  /*02c0*/  CS2R R16, SRZ ;  /* 0x0000000000107805 */ /* 0x002fe4000001ff00 */
[----:B------:R-:W-:Y:S01]  /*02d0*/  SHF.R.S32.HI R4, RZ, 0x15, R4 ;  /* 0x00000015ff047819 */ /* 0x000fe20000011404 */
[----:B------:R-:W3:Y:S01]  /*02e0*/  @!P0 LDG.E.EL R7, desc[UR6][R36.64] ;  /* 0x0000000624078981 */ /* 0x000ee2000c2e1900 */
[----:B0-----:R-:W-:-:S05]  /*02f0*/  IMAD.WIDE R22, R33, 0x4, R26 ;  /* 0x0000000421167825 */ /* 0x001fca00078e021a */
[----:B------:R0:W3:Y:S01]  /*0300*/  @!P0 LDG.E.EL R17, desc[UR6][R22.64] ;  /* 0x0000000616118981 */ /* 0x0000e2000c2e1900 */
[----:B------:R-:W-:Y:S01]  /*0310*/  SGXT R4, R4, 0x1 ;  /* 0x000000010404781a */ /* 0x000fe20000000200 */
[----:B0-----:R-:W0:Y:S01]  /*0320*/  LDC.64 R22, c[0x0][0x220] ;  /* 0x00008800ff167b82 */ /* 0x001e220000000a00 */
[----:B------:R-:W-:Y:S02]  /*0330*/  LOP3.LUT R37, R25, 0x380, RZ, 0xfc, !PT ;  /* 0x0000038019257812 */ /* 0x000fe400078efcff */
[----:B------:R-:W-:Y:S02]  /*0340*/  LEA.HI R25, R4, R25, RZ, 0xc ;  /* 0x0000001904197211 */ /* 0x000fe400078f60ff */
[----:B------:R-:W-:Y:S02]  /*0350*/  LEA R33, R37, R2, 0x9 ;  /* 0x0000000225217211 */ /* 0x000fe400078e48ff */
[----:B------:R-:W-:-:S03]  /*0360*/  SHF.R.S32.HI R25, RZ, 0xc, R25 ;  /* 0x0000000cff197819 */ /* 0x000fc60000011419 */
[----:B------:R-:W-:Y:S01]  /*0370*/  IMAD.WIDE R26, R33, 0x4, R26 ;  /* 0x00000004211a7825 */ /* 0x000fe200078e021a */
[----:B------:R-:W-:-:S03]  /*0380*/  HFMA2.MMA R33, -RZ, RZ, 0, 0 ;  /* 0x00000000ff217435 */ /* 0x000fc600000001ff */
[----:B------:R-:W-:Y:S01]  /*0390*/  IMAD R25, R25, 0x200, R2 ;  /* 0x0000020019197824 */ /* 0x000fe200078e0202 */
[----:B------:R-:W-:Y:S01]  /*03a0*/  LEA.HI R32, R4, R32, RZ, 0xc ;  /* 0x0000002004207211 */ /* 0x000fe200078f60ff */
[----:B------:R1:W3:Y:S02]  /*03b0*/  @!P0 LDG.E.EL R16, desc[UR6][R26.64] ;  /* 0x000000061a108981 */ /* 0x0002e4000c2e1900 */
[----:B0-----:R-:W-:-:S05]  /*03c0*/  IMAD.WIDE R24, R25, 0x4, R22 ;  /* 0x0000000419187825 */ /* 0x001fca00078e0216 */
[----:B------:R0:W3:Y:S01]  /*03d0*/  @!P0 LDG.E.EL R33, desc[UR6][R24.64] ;  /* 0x0000000618218981 */ /* 0x0000e2000c2e1900 */
[C---:B------:R-:W-:Y:S02]  /*03e0*/  LEA.HI R35, R4.reuse, R35, RZ, 0xc ;  /* 0x0000002304237211 */ /* 0x040fe400078f60ff */
[----:B-1----:R-:W-:Y:S02]  /*03f0*/  SHF.R.S32.HI R27, RZ, 0xc, R32 ;  /* 0x0000000cff1b7819 */ /* 0x002fe40000011420 */
[----:B------:R-:W-:Y:S02]  /*0400*/  SHF.R.S32.HI R35, RZ, 0xc, R35 ;  /* 0x0000000cff237819 */ /* 0x000fe40000011423 */
[----:B------:R-:W-:Y:S02]  /*0410*/  LEA.HI R34, R4, R34, RZ, 0xc ;  /* 0x0000002204227211 */ /* 0x000fe400078f60ff */
[----:B------:R-:W-:Y:S01]  /*0420*/  LEA R27, R27, R2, 0x9 ;  /* 0x000000021b1b7211 */ /* 0x000fe200078e48ff */
[----:B------:R-:W-:Y:S01]  /*0430*/  IMAD R36, R35, 0x200, R2 ;  /* 0x0000020023247824 */ /* 0x000fe200078e0202 */
[----:B------:R-:W-:-:S02]  /*0440*/  SHF.R.S32.HI R34, RZ, 0xc, R34 ;  /* 0x0000000cff227819 */ /* 0x000fc40000011422 */
[----:B------:R-:W-:Y:S01]  /*0450*/  MOV R32, RZ ;  /* 0x000000ff00207202 */ /* 0x000fe20000000f00 */
[----:B------:R-:W-:Y:S01]  /*0460*/  IMAD.WIDE R26, R27, 0x4, R22 ;  /* 0x000000041b1a7825 */ /* 0x000fe200078e0216 */
[----:B------:R-:W-:-:S03]  /*0470*/  HFMA2.MMA R35, -RZ, RZ, 0, 0 ;  /* 0x00000000ff237435 */ /* 0x000fc600000001ff */
[----:B0-----:R-:W-:Y:S01]  /*0480*/  IMAD.WIDE R24, R36, 0x4, R22 ;  /* 0x0000000424187825 */ /* 0x001fe200078e0216 */
[----:B------:R-:W-:Y:S01]  /*0490*/  LEA R36, R34, R2, 0x9 ;  /* 0x0000000222247211 */ /* 0x000fe200078e48ff */
[----:B------:R0:W3:Y:S01]  /*04a0*/  @!P0 LDG.E.EL R32, desc[UR6][R26.64] ;  /* 0x000000061a208981 */ /* 0x0000e2000c2e1900 */
[----:B------:R-:W-:-:S04]  /*04b0*/  MOV R34, RZ ;  /* 0x000000ff00227202 */ /* 0x000fc80000000f00 */
[----:B------:R1:W3:Y:S01]  /*04c0*/  @!P0 LDG.E.EL R35, desc[UR6][R24.64] ;  /* 0x0000000618238981 */ /* 0x0002e2000c2e1900 */
[----:B0-----:R-:W-:-:S05]  /*04d0*/  IMAD.WIDE R26, R36, 0x4, R22 ;  /* 0x00000004241a7825 */ /* 0x001fca00078e0216 */
[----:B------:R0:W3:Y:S01]  /*04e0*/  @!P0 LDG.E.EL R34, desc[UR6][R26.64] ;  /* 0x000000061a228981 */ /* 0x0000e2000c2e1900 */
[C---:B------:R-:W-:Y:S02]  /*04f0*/  LEA.HI R19, R4.reuse, R19, RZ, 0xc ;  /* 0x0000001304137211 */ /* 0x040fe400078f60ff */
[----:B------:R-:W-:Y:S02]  /*0500*/  LEA.HI R18, R4, R18, RZ, 0xc ;  /* 0x0000001204127211 */ /* 0x000fe400078f60ff */
[----:B------:R-:W-:Y:S02]  /*0510*/  SHF.R.S32.HI R19, RZ, 0xc, R19 ;  /* 0x0000000cff137819 */ /* 0x000fe40000011413 */
[----:B------:R-:W-:-:S03]  /*0520*/  SHF.R.S32.HI R18, RZ, 0xc, R18 ;  /* 0x0000000cff127819 */ /* 0x000fc60000011412 */
[----:B------:R-:W-:-:S04]  /*0530*/  IMAD R36, R19, 0x200, R2 ;  /* 0x0000020013247824 */ /* 0x000fc800078e0202 */
[--C-:B-1----:R-:W-:Y:S01]  /*0540*/  IMAD.WIDE R24, R36, 0x4, R22.reuse ;  /* 0x0000000424187825 */ /* 0x102fe200078e0216 */
[----:B------:R-:W-:Y:S02]  /*0550*/  LEA R36, R18, R2, 0x9 ;  /* 0x0000000212247211 */ /* 0x000fe400078e48ff */
[----:B------:R-:W-:Y:S02]  /*0560*/  LEA.HI R20, R4, R20, RZ, 0xc ;  /* 0x0000001404147211 */ /* 0x000fe400078f60ff */
[----:B------:R-:W-:Y:S01]  /*0570*/  MOV R18, RZ ;  /* 0x000000ff00127202 */ /* 0x000fe20000000f00 */
[----:B0-----:R-:W-:Y:S01]  /*0580*/  IMAD.WIDE R26, R36, 0x4, R22 ;  /* 0x00000004241a7825 */ /* 0x001fe200078e0216 */
[----:B------:R-:W-:Y:S01]  /*0590*/  LEA.HI R37, R4, R37, RZ, 0xc ;  /* 0x0000002504257211 */ /* 0x000fe200078f60ff */
[----:B------:R-:W-:Y:S01]  /*05a0*/  HFMA2.MMA R19, -RZ, RZ, 0, 0 ;  /* 0x00000000ff137435 */ /* 0x000fe200000001ff */
[----:B------:R-:W-:Y:S02]  /*05b0*/  SHF.R.S32.HI R20, RZ, 0xc, R20 ;  /* 0x0000000cff147819 */ /* 0x000fe40000011414 */
[----:B------:R0:W3:Y:S01]  /*05c0*/  @!P0 LDG.E.EL R18, desc[UR6][R26.64] ;  /* 0x000000061a128981 */ /* 0x0000e2000c2e1900 */
[----:B------:R-:W-:-:S02]  /*05d0*/  SHF.R.S32.HI R37, RZ, 0xc, R37 ;  /* 0x0000000cff257819 */ /* 0x000fc40000011425 */
[----:B------:R-:W-:Y:S01]  /*05e0*/  IMAD R36, R20, 0x200, R2 ;  /* 0x0000020014247824 */ /* 0x000fe200078e0202 */
[----:B------:R-:W-:Y:S01]  /*05f0*/  HFMA2.MMA R20, -RZ, RZ, 0, 0 ;  /* 0x00000000ff147435 */ /* 0x000fe200000001ff */
[----:B------:R-:W-:Y:S02]  /*0600*/  LEA R37, R37, R2, 0x9 ;  /* 0x0000000225257211 */ /* 0x000fe400078e48ff */
[----:B------:R1:W3:Y:S01]  /*0610*/  @!P0 LDG.E.EL R19, desc[UR6][R24.64] ;  /* 0x0000000618138981 */ /* 0x0002e2000c2e1900 */
[----:B0-----:R-:W-:Y:S01]  /*0620*/  MOV R27, RZ ;  /* 0x000000ff001b7202 */ /* 0x001fe20000000f00 */
[----:B-1----:R-:W-:-:S04]  /*0630*/  IMAD.WIDE R24, R36, 0x4, R22 ;  /* 0x0000000424187825 */ /* 0x002fc800078e0216 */
[----:B------:R-:W-:Y:S01]  /*0640*/  IMAD.WIDE R22, R37, 0x4, R22 ;  /* 0x0000000425167825 */ /* 0x000fe200078e0216 */
[----:B------:R0:W3:Y:S04]  /*0650*/  @!P0 LDG.E.EL R20, desc[UR6][R24.64] ;  /* 0x0000000618148981 */ /* 0x0000e8000c2e1900 */
[----:B------:R1:W3:Y:S01]  /*0660*/  @!P0 LDG.E.EL R27, desc[UR6][R22.64] ;  /* 0x00000006161b8981 */ /* 0x0002e2000c2e1900 */
[----:B------:R-:W0:Y:S01]  /*0670*/  S2UR UR5, SR_CgaCtaId ;  /* 0x00000000000579c3 */ /* 0x000e220000008800 */
[----:B------:R-:W-:Y:S01]  /*0680*/  UMOV UR4, 0x400 ;  /* 0x0000040000047882 */ /* 0x000fe20000000000 */
[----:B--2---:R-:W-:-:S04]  /*0690*/  FADD R8, RZ, -R8 ;  /* 0x80000008ff087221 */ /* 0x004fc80000000000 */
[----:B------:R-:W-:-:S05]  /*06a0*/  FMUL R8, R8, 1.4426950216293334961 ;  /* 0x3fb8aa3b08087820 */ /* 0x000fca0000400000 */
[----:B------:R-:W-:Y:S01]  /*06b0*/  FSETP.GEU.AND P2, PT, R8, -126, PT ;  /* 0xc2fc00000800780b */ /* 0x000fe20003f4e000 */
[----:B------:R-:W-:-:S04]  /*06c0*/  FADD R9, RZ, -R9 ;  /* 0x80000009ff097221 */ /* 0x000fc80000000000 */
[----:B------:R-:W-:-:S08]  /*06d0*/  FMUL R26, R9, 1.4426950216293334961 ;  /* 0x3fb8aa3b091a7820 */ /* 0x000fd00000400000 */
[----:B------:R-:W-:-:S04]  /*06e0*/  @!P2 FMUL R8, R8, 0.5 ;  /* 0x3f0000000808a820 */ /* 0x000fc80000400000 */
[----:B------:R-:W2:Y:S01]  /*06f0*/  MUFU.EX2 R9, R8 ;  /* 0x0000000800097308 */ /* 0x000ea20000000800 */
[----:B------:R-:W-:Y:S01]  /*0700*/  FADD R10, RZ, -R10 ;  /* 0x8000000aff0a7221 */ /* 0x000fe20000000000 */
[----:B------:R-:W-:-:S03]  /*0710*/  FSETP.GEU.AND P3, PT, R26, -126, PT ;  /* 0xc2fc00001a00780b */ /* 0x000fc60003f6e000 */
[----:B0-----:R-:W-:Y:S01]  /*0720*/  FMUL R25, R10, 1.4426950216293334961 ;  /* 0x3fb8aa3b0a197820 */ /* 0x001fe20000400000 */
[----:B------:R-:W-:-:S04]  /*0730*/  FADD R11, RZ, -R11 ;  /* 0x8000000bff0b7221 */ /* 0x000fc80000000000 */
[----:B------:R-:W-:Y:S01]  /*0740*/  FSETP.GEU.AND P1, PT, R25, -126, PT ;  /* 0xc2fc00001900780b */ /* 0x000fe20003f2e000 */
[----:B--2---:R-:W-:-:S04]  /*0750*/  @!P2 FMUL R9, R9, R9 ;  /* 0x000000090909a220 */ /* 0x004fc80000400000 */
[----:B-1----:R-:W-:Y:S01]  /*0760*/  FADD R22, R9, 1 ;  /* 0x3f80000009167421 */ /* 0x002fe20000000000 */
[----:B------:R-:W-:Y:S01]  /*0770*/  FMUL R9, R11, 1.4426950216293334961 ;  /* 0x3fb8aa3b0b097820 */ /* 0x000fe20000400000 */
[----:B------:R-:W-:-:S04]  /*0780*/  @!P3 FMUL R26, R26, 0.5 ;  /* 0x3f0000001a1ab820 */ /* 0x000fc80000400000 */
[----:B------:R-:W-:Y:S01]  /*0790*/  FSETP.GEU.AND P4, PT, R9, -126, PT ;  /* 0xc2fc00000900780b */ /* 0x000fe20003f8e000 */
[----:B------:R-:W0:Y:S01]  /*07a0*/  MUFU.EX2 R24, R26 ;  /* 0x0000001a00187308 */ /* 0x000e220000000800 */
[----:B------:R-:W-:-:S07]  /*07b0*/  @!P1 FMUL R25, R25, 0.5 ;  /* 0x3f00000019199820 */ /* 0x000fce0000400000 */
[----:B------:R-:W1:Y:S04]  /*07c0*/  MUFU.EX2 R25, R25 ;  /* 0x0000001900197308 */ /* 0x000e680000000800 */
[----:B------:R-:W-:-:S04]  /*07d0*/  @!P4 FMUL R9, R9, 0.5 ;  /* 0x3f0000000909c820 */ /* 0x000fc80000400000 */
[----:B------:R-:W2:Y:S01]  /*07e0*/  MUFU.EX2 R11, R9 ;  /* 0x00000009000b7308 */ /* 0x000ea20000000800 */
[----:B0-----:R-:W-:Y:S01]  /*07f0*/  @!P3 FMUL R24, R24, R24 ;  /* 0x000000181818b220 */ /* 0x001fe20000400000 */
[----:B------:R-:W-:Y:S01]  /*0800*/  FSETP.GT.AND P2, PT, R22, 8.50705917302346158658e+37, PT ;  /* 0x7e8000001600780b */ /* 0x000fe20003f44000 */
[----:B------:R-:W0:Y:S02]  /*0810*/  S2R R8, SR_TID.X ;  /* 0x0000000000087919 */ /* 0x000e240000002100 */
[----:B------:R-:W-:Y:S01]  /*0820*/  FADD R23, R24, 1 ;  /* 0x3f80000018177421 */ /* 0x000fe20000000000 */
[----:B-1----:R-:W-:Y:S01]  /*0830*/  @!P1 FMUL R25, R25, R25 ;  /* 0x0000001919199220 */ /* 0x002fe20000400000 */
[----:B------:R-:W-:-:S03]  /*0840*/  IMAD.MOV.U32 R10, RZ, RZ, 0x3e800000 ;  /* 0x3e800000ff0a7424 */ /* 0x000fc600078e00ff */
[----:B------:R-:W-:Y:S01]  /*0850*/  FSETP.GT.AND P3, PT, R23, 8.50705917302346158658e+37, PT ;  /* 0x7e8000001700780b */ /* 0x000fe20003f64000 */
[----:B------:R-:W-:Y:S01]  /*0860*/  FADD R25, R25, 1 ;  /* 0x3f80000019197421 */ /* 0x000fe20000000000 */
[----:B------:R-:W-:Y:S01]  /*0870*/  FSEL R37, R10, 1, P2 ;  /* 0x3f8000000a257808 */ /* 0x000fe20001000000 */
[----:B--2---:R-:W-:Y:S02]  /*0880*/  @!P4 FMUL R11, R11, R11 ;  /* 0x0000000b0b0bc220 */ /* 0x004fe40000400000 */
[----:B------:R-:W-:Y:S01]  /*0890*/  @P2 FMUL R22, R22, 0.25 ;  /* 0x3e80000016162820 */ /* 0x000fe20000400000 */
[----:B------:R-:W-:Y:S01]  /*08a0*/  FSETP.GT.AND P2, PT, R25, 8.50705917302346158658e+37, PT ;  /* 0x7e8000001900780b */ /* 0x000fe20003f44000 */
[----:B------:R-:W-:-:S06]  /*08b0*/  FADD R11, R11, 1 ;  /* 0x3f8000000b0b7421 */ /* 0x000fcc0000000000 */
[----:B------:R-:W-:Y:S01]  /*08c0*/  @P3 FMUL R23, R23, 0.25 ;  /* 0x3e80000017173820 */ /* 0x000fe20000400000 */
[----:B------:R-:W-:Y:S01]  /*08d0*/  FSETP.GT.AND P1, PT, R11, 8.50705917302346158658e+37, PT ;  /* 0x7e8000000b00780b */ /* 0x000fe20003f24000 */
[----:B------:R-:W1:Y:S04]  /*08e0*/  MUFU.RCP R24, R22 ;  /* 0x0000001600187308 */ /* 0x000e680000001000 */
[----:B------:R-:W-:-:S04]  /*08f0*/  @P2 FMUL R25, R25, 0.25 ;  /* 0x3e80000019192820 */ /* 0x000fc80000400000 */
[----:B------:R-:W2:Y:S01]  /*0900*/  MUFU.RCP R23, R23 ;  /* 0x0000001700177308 */ /* 0x000ea20000001000 */
[----:B0-----:R-:W-:-:S03]  /*0910*/  SHF.L.U32 R8, R8, 0x2, RZ ;  /* 0x0000000208087819 */ /* 0x001fc600000006ff */
[----:B------:R-:W-:Y:S01]  /*0920*/  @P1 FMUL R11, R11, 0.25 ;  /* 0x3e8000000b0b1820 */ /* 0x000fe20000400000 */
[----:B------:R-:W-:-:S03]  /*0930*/  FSEL R26, R10, 1, P3 ;  /* 0x3f8000000a1a7808 */ /* 0x000fc60001800000 */
[----:B------:R-:W0:Y:S01]  /*0940*/  MUFU.RCP R25, R25 ;  /* 0x0000001900197308 */ /* 0x000e220000001000 */
[----:B------:R-:W-:Y:S01]  /*0950*/  UPRMT UR4, UR5, 0x654, UR4 ;  /* 0x0000065405047896 */ /* 0x000fe20008000004 */
[----:B------:R-:W-:Y:S01]  /*0960*/  LOP3.LUT R8, R8, 0x1fc, RZ, 0xc0, !PT ;  /* 0x000001fc08087812 */ /* 0x000fe200078ec0ff */
[----:B-----5:R-:W-:Y:S01]  /*0970*/  FADD R12, RZ, -R12 ;  /* 0x8000000cff0c7221 */ /* 0x020fe20000000000 */
[----:B-1----:R-:W-:-:S04]  /*0980*/  FMUL R24, R24, R37 ;  /* 0x0000002518187220 */ /* 0x002fc80000400000 */
[----:B------:R-:W1:Y:S01]  /*0990*/  MUFU.RCP R11, R11 ;  /* 0x0000000b000b7308 */ /* 0x000e620000001000 */
[----:B--2---:R-:W-:Y:S01]  /*09a0*/  FMUL R22, R23, R26 ;  /* 0x0000001a17167220 */ /* 0x004fe20000400000 */
[----:B------:R-:W-:Y:S01]  /*09b0*/  LEA R9, R8, UR4, 0x3 ;  /* 0x0000000408097c11 */ /* 0x000fe2000f8e18ff */
[----:B------:R-:W-:Y:S01]  /*09c0*/  FMUL R23, R12, 1.4426950216293334961 ;  /* 0x3fb8aa3b0c177820 */ /* 0x000fe20000400000 */
[----:B------:R-:W-:-:S03]  /*09d0*/  FSEL R12, R10, 1, P2 ;  /* 0x3f8000000a0c7808 */ /* 0x000fc60001000000 */
[----:B------:R0:W-:Y:S01]  /*09e0*/  STS [R9], R24 ;  /* 0x0000001809007388 */ /* 0x0001e20000000800 */
[----:B------:R-:W-:Y:S01]  /*09f0*/  FSETP.GEU.AND P3, PT, R23, -126, PT ;  /* 0xc2fc00001700780b */ /* 0x000fe20003f6e000 */
[----:B------:R-:W-:Y:S01]  /*0a00*/  FADD R14, RZ, -R14 ;  /* 0x8000000eff0e7221 */ /* 0x000fe20000000000 */
[----:B0-----:R-:W-:Y:S01]  /*0a10*/  FMUL R24, R25, R12 ;  /* 0x0000000c19187220 */ /* 0x001fe20000400000 */
[----:B------:R-:W-:Y:S02]  /*0a20*/  FSEL R12, R10, 1, P1 ;  /* 0x3f8000000a0c7808 */ /* 0x000fe40000800000 */
[----:B------:R-:W-:-:S03]  /*0a30*/  FMUL R14, R14, 1.4426950216293334961 ;  /* 0x3fb8aa3b0e0e7820 */ /* 0x000fc60000400000 */
[----:B-1----:R-:W-:Y:S01]  /*0a40*/  FMUL R36, R11, R12 ;  /* 0x0000000c0b247220 */ /* 0x002fe20000400000 */
[----:B------:R-:W-:Y:S01]  /*0a50*/  FADD R13, RZ, -R13 ;  /* 0x8000000dff0d7221 */ /* 0x000fe20000000000 */
[----:B------:R0:W-:Y:S03]  /*0a60*/  STS [R9+0x8], R22 ;  /* 0x0000081609007388 */ /* 0x0001e60000000800 */
[----:B------:R-:W-:Y:S01]  /*0a70*/  @!P3 FMUL R23, R23, 0.5 ;  /* 0x3f0000001717b820 */ /* 0x000fe20000400000 */
[----:B------:R-:W-:Y:S01]  /*0a80*/  FADD R15, RZ, -R15 ;  /* 0x8000000fff0f7221 */ /* 0x000fe20000000000 */
[----:B------:R1:W-:Y:S01]  /*0a90*/  STS [R9+0x10], R24 ;  /* 0x0000101809007388 */ /* 0x0003e20000000800 */
[----:B------:R-:W-:-:S03]  /*0aa0*/  FSETP.GEU.AND P2, PT, R14, -126, PT ;  /* 0xc2fc00000e00780b */ /* 0x000fc60003f4e000 */
[----:B------:R-:W-:Y:S01]  /*0ab0*/  STS [R9+0x18], R36 ;  /* 0x0000182409007388 */ /* 0x000fe20000000800 */
[----:B------:R-:W-:Y:S01]  /*0ac0*/  FMUL R13, R13, 1.4426950216293334961 ;  /* 0x3fb8aa3b0d0d7820 */ /* 0x000fe20000400000 */
[----:B------:R-:W-:Y:S01]  /*0ad0*/  FMUL R15, R15, 1.4426950216293334961 ;  /* 0x3fb8aa3b0f0f7820 */ /* 0x000fe20000400000 */
[----:B------:R-:W2:Y:S01]  /*0ae0*/  MUFU.EX2 R23, R23 ;  /* 0x0000001700177308 */ /* 0x000ea20000000800 */
[----:B------:R-:W-:Y:S02]  /*0af0*/  BAR.SYNC.DEFER_BLOCKING 0x0 ;  /* 0x0000000000007b1d */ /* 0x000fe40000010000 */
[----:B------:R-:W-:Y:S02]  /*0b00*/  FSETP.GEU.AND P4, PT, R13, -126, PT ;  /* 0xc2fc00000d00780b */ /* 0x000fe40003f8e000 */
[----:B------:R-:W-:Y:S02]  /*0b10*/  FSETP.GEU.AND P1, PT, R15, -126, PT ;  /* 0xc2fc00000f00780b */ /* 0x000fe40003f2e000 */
[----:B------:R-:W-:Y:S01]  /*0b20*/  @!P2 FMUL R14, R14, 0.5 ;  /* 0x3f0000000e0ea820 */ /* 0x000fe20000400000 */
[----:B------:R-:W-:-:S03]  /*0b30*/  LEA R12, R21, UR4, 0x3 ;  /* 0x00000004150c7c11 */ /* 0x000fc6000f8e18ff */
[----:B0-----:R-:W0:Y:S01]  /*0b40*/  MUFU.EX2 R22, R14 ;  /* 0x0000000e00167308 */ /* 0x001e220000000800 */
[----:B--2---:R-:W-:-:S04]  /*0b50*/  @!P3 FMUL R23, R23, R23 ;  /* 0x000000171717b220 */ /* 0x004fc80000400000 */
[----:B------:R-:W-:Y:S02]  /*0b60*/  @!P4 FMUL R13, R13, 0.5 ;  /* 0x3f0000000d0dc820 */ /* 0x000fe40000400000 */
[----:B------:R-:W-:Y:S01]  /*0b70*/  @!P1 FMUL R15, R15, 0.5 ;  /* 0x3f0000000f0f9820 */ /* 0x000fe20000400000 */
[----:B------:R-:W-:-:S03]  /*0b80*/  FADD R26, R23, 1 ;  /* 0x3f800000171a7421 */ /* 0x000fc60000000000 */
[----:B------:R-:W2:Y:S01]  /*0b90*/  MUFU.EX2 R13, R13 ;  /* 0x0000000d000d7308 */ /* 0x000ea20000000800 */
[----:B------:R-:W4:Y:S07]  /*0ba0*/  LDS R11, [R12] ;  /* 0x000000000c0b7984 */ /* 0x000f2e0000000800 */
[----:B------:R-:W5:Y:S01]  /*0bb0*/  MUFU.EX2 R23, R15 ;  /* 0x0000000f00177308 */ /* 0x000f620000000800 */
[----:B0-----:R-:W-:Y:S01]  /*0bc0*/  @!P2 FMUL R22, R22, R22 ;  /* 0x000000161616a220 */ /* 0x001fe20000400000 */
[----:B------:R-:W-:-:S03]  /*0bd0*/  FSETP.GT.AND P3, PT, R26, 8.50705917302346158658e+37, PT ;  /* 0x7e8000001a00780b */ /* 0x000fc60003f64000 */
[----:B------:R-:W-:Y:S01]  /*0be0*/  FADD R14, R22, 1 ;  /* 0x3f800000160e7421 */ /* 0x000fe20000000000 */
[----:B--2---:R-:W-:-:S04]  /*0bf0*/  @!P4 FMUL R13, R13, R13 ;  /* 0x0000000d0d0dc220 */ /* 0x004fc80000400000 */
[----:B------:R-:W-:Y:S01]  /*0c00*/  FSETP.GT.AND P2, PT, R14, 8.50705917302346158658e+37, PT ;  /* 0x7e8000000e00780b */ /* 0x000fe20003f44000 */
[----:B-1----:R-:W-:Y:S01]  /*0c10*/  FADD R24, R13, 1 ;  /* 0x3f8000000d187421 */ /* 0x002fe20000000000 */
[----:B-----5:R-:W-:-:S03]  /*0c20*/  @!P1 FMUL R23, R23, R23 ;  /* 0x0000001717179220 */ /* 0x020fc60000400000 */
[----:B------:R-:W-:Y:S01]  /*0c30*/  @P3 FMUL R26, R26, 0.25 ;  /* 0x3e8000001a1a3820 */ /* 0x000fe20000400000 */
[----:B------:R-:W-:Y:S01]  /*0c40*/  FADD R13, R23, 1 ;  /* 0x3f800000170d7421 */ /* 0x000fe20000000000 */
[----:B------:R-:W-:-:S04]  /*0c50*/  FSETP.GT.AND P4, PT, R24, 8.50705917302346158658e+37, PT ;  /* 0x7e8000001800780b */ /* 0x000fc80003f84000 */
[----:B------:R-:W-:Y:S01]  /*0c60*/  FSETP.GT.AND P1, PT, R13, 8.50705917302346158658e+37, PT ;  /* 0x7e8000000d00780b */ /* 0x000fe20003f24000 */
[----:B------:R-:W0:Y:S01]  /*0c70*/  MUFU.RCP R26, R26 ;  /* 0x0000001a001a7308 */ /* 0x000e220000001000 */
[----:B------:R-:W-:-:S07]  /*0c80*/  @P2 FMUL R14, R14, 0.25 ;  /* 0x3e8000000e0e2820 */ /* 0x000fce0000400000 */
[----:B------:R-:W1:Y:S01]  /*0c90*/  MUFU.RCP R14, R14 ;  /* 0x0000000e000e7308 */ /* 0x000e620000001000 */
[-C--:B----4-:R-:W-:Y:S01]  /*0ca0*/  FMUL R22, R11, R28.reuse ;  /* 0x0000001c0b167220 */ /* 0x090fe20000400000 */
[----:B------:R-:W-:Y:S02]  /*0cb0*/  FSEL R11, R10, 1, P3 ;  /* 0x3f8000000a0b7808 */ /* 0x000fe40001800000 */
[----:B------:R-:W-:Y:S01]  /*0cc0*/  @P1 FMUL R13, R13, 0.25 ;  /* 0x3e8000000d0d1820 */ /* 0x000fe20000400000 */
[----:B------:R-:W-:Y:S02]  /*0cd0*/  @P4 FMUL R24, R24, 0.25 ;  /* 0x3e80000018184820 */ /* 0x000fe40000400000 */
[----:B0-----:R-:W-:Y:S02]  /*0ce0*/  FMUL R26, R26, R11 ;  /* 0x0000000b1a1a7220 */ /* 0x001fe40000400000 */
[----:B------:R0:W2:Y:S01]  /*0cf0*/  MUFU.RCP R15, R24 ;  /* 0x00000018000f7308 */ /* 0x0000a20000001000 */
[----:B------:R-:W-:Y:S01]  /*0d00*/  FSEL R11, R10, 1, P2 ;  /* 0x3f8000000a0b7808 */ /* 0x000fe20001000000 */
[----:B---3--:R-:W-:-:S06]  /*0d10*/  FFMA R33, R33, R28, R22 ;  /* 0x0000001c21217223 */ /* 0x008fcc0000000016 */
[----:B------:R-:W3:Y:S01]  /*0d20*/  MUFU.RCP R13, R13 ;  /* 0x0000000d000d7308 */ /* 0x000ee20000001000 */
[----:B-1----:R-:W-:Y:S01]  /*0d30*/  FMUL R36, R14, R11 ;  /* 0x0000000b0e247220 */ /* 0x002fe20000400000 */
[C---:B------:R-:W-:Y:S02]  /*0d40*/  LOP3.LUT R22, R21.reuse, 0x80, RZ, 0xfc, !PT ;  /* 0x0000008015167812 */ /* 0x040fe400078efcff */
[C---:B0-----:R-:W-:Y:S02]  /*0d50*/  LOP3.LUT R24, R21.reuse, 0x100, RZ, 0xfc, !PT ;  /* 0x0000010015187812 */ /* 0x041fe400078efcff */
[----:B------:R-:W-:Y:S02]  /*0d60*/  LOP3.LUT R11, R21, 0x180, RZ, 0xfc, !PT ;  /* 0x00000180150b7812 */ /* 0x000fe400078efcff */
[C---:B------:R-:W-:Y:S02]  /*0d70*/  FSEL R28, R10.reuse, 1, P4 ;  /* 0x3f8000000a1c7808 */ /* 0x040fe40002000000 */
[----:B------:R-:W-:-:S02]  /*0d80*/  FSEL R10, R10, 1, P1 ;  /* 0x3f8000000a0a7808 */ /* 0x000fc40000800000 */
[----:B------:R-:W-:Y:S02]  /*0d90*/  LEA R22, R22, UR4, 0x3 ;  /* 0x0000000416167c11 */ /* 0x000fe4000f8e18ff */
[----:B------:R-:W-:Y:S02]  /*0da0*/  LEA R24, R24, UR4, 0x3 ;  /* 0x0000000418187c11 */ /* 0x000fe4000f8e18ff */
[----:B------:R-:W-:Y:S01]  /*0db0*/  LEA R11, R11, UR4, 0x3 ;  /* 0x000000040b0b7c11 */ /* 0x000fe2000f8e18ff */
[----:B--2---:R-:W-:Y:S01]  /*0dc0*/  FMUL R28, R15, R28 ;  /* 0x0000001c0f1c7220 */ /* 0x004fe20000400000 */
[----:B---3--:R-:W-:Y:S01]  /*0dd0*/  FMUL R25, R13, R10 ;  /* 0x0000000a0d197220 */ /* 0x008fe20000400000 */
[----:B------:R-:W-:Y:S04]  /*0de0*/  LDS R23, [R22] ;  /* 0x0000000016177984 */ /* 0x000fe80000000800 */
[----:B------:R-:W0:Y:S04]  /*0df0*/  LDS R15, [R24] ;  /* 0x00000000180f7984 */ /* 0x000e280000000800 */
[----:B------:R-:W1:Y:S01]  /*0e00*/  LDS R10, [R11] ;  /* 0x000000000b0a7984 */ /* 0x000e620000000800 */
[----:B------:R-:W-:Y:S06]  /*0e10*/  BAR.SYNC.DEFER_BLOCKING 0x0 ;  /* 0x0000000000007b1d */ /* 0x000fec0000010000 */
[----:B------:R-:W-:Y:S04]  /*0e20*/  STS [R9], R26 ;  /* 0x0000001a09007388 */ /* 0x000fe80000000800 */
[----:B------:R-:W-:Y:S04]  /*0e30*/  STS [R9+0x8], R28 ;  /* 0x0000081c09007388 */ /* 0x000fe80000000800 */
[----:B------:R-:W-:Y:S04]  /*0e40*/  STS [R9+0x10], R36 ;  /* 0x0000102409007388 */ /* 0x000fe80000000800 */
[----:B------:R2:W-:Y:S01]  /*0e50*/  STS [R9+0x18], R25 ;  /* 0x0000181909007388 */ /* 0x0005e20000000800 */
[----:B------:R-:W-:Y:S01]  /*0e60*/  BAR.SYNC.DEFER_BLOCKING 0x0 ;  /* 0x0000000000007b1d */ /* 0x000fe20000010000 */
[----:B------:R-:W-:-:S02]  /*0e70*/  IMAD R14, R21, -0x4, R12 ;  /* 0xfffffffc150e7824 */ /* 0x000fc400078e020c */
[-C--:B0-----:R-:W-:Y:S01]  /*0e80*/  FMUL R37, R15, R30.reuse ;  /* 0x0000001e0f257220 */ /* 0x081fe20000400000 */
[----:B------:R-:W-:Y:S01]  /*0e90*/  FMUL R13, R23, R31 ;  /* 0x0000001f170d7220 */ /* 0x000fe20000400000 */
[----:B-1----:R-:W-:Y:S01]  /*0ea0*/  FMUL R10, R10, R29 ;  /* 0x0000001d0a0a7220 */ /* 0x002fe20000400000 */
[----:B------:R0:W1:Y:S04]  /*0eb0*/  LDS R15, [R12] ;  /* 0x000000000c0f7984 */ /* 0x0000680000000800 */
[----:B------:R-:W3:Y:S04]  /*0ec0*/  LDS R22, [R22] ;  /* 0x0000000016167984 */ /* 0x000ee80000000800 */
[----:B------:R-:W4:Y:S04]  /*0ed0*/  LDS R24, [R24] ;  /* 0x0000000018187984 */ /* 0x000f280000000800 */
[----:B------:R-:W5:Y:S01]  /*0ee0*/  LDS R21, [R11] ;  /* 0x000000000b157984 */ /* 0x000f620000000800 */
[----:B------:R-:W-:Y:S01]  /*0ef0*/  BAR.SYNC.DEFER_BLOCKING 0x0 ;  /* 0x0000000000007b1d */ /* 0x000fe20000010000 */
[----:B------:R-:W-:Y:S01]  /*0f00*/  FFMA R31, R32, R31, R13 ;  /* 0x0000001f201f7223 */ /* 0x000fe2000000000d */
[----:B------:R-:W-:Y:S01]  /*0f10*/  FFMA R35, R35, R30, R37 ;  /* 0x0000001e23237223 */ /* 0x000fe20000000025 */
[----:B------:R-:W-:Y:S01]  /*0f20*/  FFMA R29, R34, R29, R10 ;  /* 0x0000001d221d7223 */ /* 0x000fe2000000000a */
[----:B------:R-:W-:Y:S01]  /*0f30*/  IMAD R23, R8, -0x4, R9 ;  /* 0xfffffffc08177824 */ /* 0x000fe200078e0209 */
[----:B--2---:R-:W-:-:S03]  /*0f40*/  LEA.HI R25, R4, R5, RZ, 0xc ;  /* 0x0000000504197211 */ /* 0x004fc600078f60ff */
[----:B0-----:R-:W0:Y:S01]  /*0f50*/  LDC.64 R12, c[0x0][0x228] ;  /* 0x00008a00ff0c7b82 */ /* 0x001e220000000a00 */
[----:B------:R-:W-:Y:S04]  /*0f60*/  STS [R14], R33 ;  /* 0x000000210e007388 */ /* 0x000fe80000000800 */
[----:B------:R-:W-:Y:S04]  /*0f70*/  STS [R14+0x200], R31 ;  /* 0x0002001f0e007388 */ /* 0x000fe80000000800 */
[----:B------:R-:W-:Y:S04]  /*0f80*/  STS [R14+0x400], R35 ;  /* 0x000400230e007388 */ /* 0x000fe80000000800 */
[----:B------:R-:W-:Y:S01]  /*0f90*/  STS [R14+0x600], R29 ;  /* 0x0006001d0e007388 */ /* 0x000fe20000000800 */
[----:B------:R-:W-:Y:S01]  /*0fa0*/  BAR.SYNC.DEFER_BLOCKING 0x0 ;  /* 0x0000000000007b1d */ /* 0x000fe20000010000 */
[----:B------:R-:W-:-:S02]  /*0fb0*/  LOP3.LUT R26, R25, 0xfffff000, RZ, 0xc0, !PT ;  /* 0xfffff000191a7812 */ /* 0x000fc400078ec0ff */
[----:B------:R-:W-:Y:S02]  /*0fc0*/  SHF.L.U32 R25, R25, 0x9, RZ ;  /* 0x0000000919197819 */ /* 0x000fe400000006ff */
[----:B------:R-:W-:Y:S02]  /*0fd0*/  IADD3 R5, R5, -R26, RZ ;  /* 0x8000001a05057210 */ /* 0x000fe40007ffe0ff */
[----:B------:R-:W-:-:S03]  /*0fe0*/  LOP3.LUT R26, R25, 0xffe00000, RZ, 0xc0, !PT ;  /* 0xffe00000191a7812 */ /* 0x000fc600078ec0ff */
[----:B------:R-:W-:Y:S01]  /*0ff0*/  IMAD R5, R2, 0x1000, R5 ;  /* 0x0000100002057824 */ /* 0x000fe200078e0205 */
[----:B------:R-:W2:Y:S04]  /*1000*/  LDS.128 R8, [R23] ;  /* 0x0000000017087984 */ /* 0x000ea80000000c00 */
[----:B------:R-:W-:Y:S01]  /*1010*/  IADD3 R25, R5, R26, RZ ;  /* 0x0000001a05197210 */ /* 0x000fe20007ffe0ff */
[----:B-1----:R-:W-:Y:S01]  /*1020*/  FMUL R26, R15, R6 ;  /* 0x000000060f1a7220 */ /* 0x002fe20000400000 */
[----:B---3--:R-:W-:Y:S01]  /*1030*/  FMUL R5, R22, R7 ;  /* 0x0000000716057220 */ /* 0x008fe20000400000 */
[----:B----4-:R-:W-:Y:S01]  /*1040*/  FMUL R15, R24, R17 ;  /* 0x00000011180f7220 */ /* 0x010fe20000400000 */
[----:B-----5:R-:W-:Y:S01]  /*1050*/  FMUL R22, R21, R16 ;  /* 0x0000001015167220 */ /* 0x020fe20000400000 */
[----:B------:R-:W-:Y:S01]  /*1060*/  FFMA R19, R19, R6, R26 ;  /* 0x0000000613137223 */ /* 0x000fe2000000001a */
[----:B------:R-:W-:Y:S01]  /*1070*/  BAR.SYNC.DEFER_BLOCKING 0x0 ;  /* 0x0000000000007b1d */ /* 0x000fe20000010000 */
[----:B------:R-:W-:Y:S01]  /*1080*/  FFMA R5, R18, R7, R5 ;  /* 0x0000000712057223 */ /* 0x000fe20000000005 */
[----:B------:R-:W-:Y:S01]  /*1090*/  FFMA R15, R20, R17, R15 ;  /* 0x00000011140f7223 */ /* 0x000fe2000000000f */
[----:B------:R-:W-:Y:S01]  /*10a0*/  FFMA R27, R27, R16, R22 ;  /* 0x000000101b1b7223 */ /* 0x000fe20000000016 */
[----:B0-----:R-:W-:-:S02]  /*10b0*/  IMAD.WIDE R6, R25, 0x4, R12 ;  /* 0x0000000419067825 */ /* 0x001fc400078e020c */
[----:B------:R0:W-:Y:S04]  /*10c0*/  STS [R14], R19 ;  /* 0x000000130e007388 */ /* 0x0001e80000000800 */
[----:B------:R0:W-:Y:S04]  /*10d0*/  STS [R14+0x200], R5 ;  /* 0x000200050e007388 */ /* 0x0001e80000000800 */
[----:B------:R0:W-:Y:S04]  /*10e0*/  STS [R14+0x400], R15 ;  /* 0x0004000f0e007388 */ /* 0x0001e80000000800 */
[----:B------:R0:W-:Y:S01]  /*10f0*/  STS [R14+0x600], R27 ;  /* 0x0006001b0e007388 */ /* 0x0001e20000000800 */
[----:B------:R-:W-:Y:S06]  /*1100*/  BAR.SYNC.DEFER_BLOCKING 0x0 ;  /* 0x0000000000007b1d */ /* 0x000fec0000010000 */
[----:B--2---:R0:W-:Y:S02]  /*1110*/  @!P0 STG.E.128 desc[UR6][R6.64], R8 ;  /* 0x0000000806008986 */ /* 0x0041e4000c101d06 */
[----:B0-----:R-:W-:Y:S05]  /*1120*/  @P0 EXIT ;  /* 0x000000000000094d */ /* 0x001fea0003800000 */
[----:B0-----:R-:W0:Y:S01]  /*1130*/  LDS.128 R8, [R23] ;  /* 0x0000000017087984 */ /* 0x001e220000000c00 */
[----:B------:R-:W-:-:S04]  /*1140*/  LOP3.LUT R3, R0, 0x200, R3, 0xfe, !PT ;  /* 0x0000020000037812 */ /* 0x000fc800078efe03 */
[----:B------:R-:W-:-:S04]  /*1150*/  LEA.HI R4, R4, R3, RZ, 0xc ;  /* 0x0000000304047211 */ /* 0x000fc800078f60ff */
[C---:B------:R-:W-:Y:S02]  /*1160*/  SHF.L.U32 R0, R4.reuse, 0x9, RZ ;  /* 0x0000000904007819 */ /* 0x040fe400000006ff */
[----:B------:R-:W-:Y:S02]  /*1170*/  LOP3.LUT R4, R4, 0xfffff000, RZ, 0xc0, !PT ;  /* 0xfffff00004047812 */ /* 0x000fe400078ec0ff */
[----:B------:R-:W-:-:S04]  /*1180*/  LOP3.LUT R0, R0, 0xffe00000, RZ, 0xc0, !PT ;  /* 0xffe0000000007812 */ /* 0x000fc800078ec0ff */
[----:B------:R-:W-:-:S04]  /*1190*/  IADD3 R3, R0, R3, -R4 ;  /* 0x0000000300037210 */ /* 0x000fc80007ffe804 */
[----:B------:R-:W-:-:S05]  /*11a0*/  LEA R3, R2, R3, 0xc ;  /* 0x0000000302037211 */ /* 0x000fca00078e60ff */
[----:B------:R-:W-:-:S05]  /*11b0*/  IMAD.WIDE R12, R3, 0x4, R12 ;  /* 0x00000004030c7825 */ /* 0x000fca00078e020c */
[----:B0-----:R-:W-:Y:S01]  /*11c0*/  STG.E.128 desc[UR6][R12.64], R8 ;  /* 0x000000080c007986 */ /* 0x001fe2000c101d06 */
[----:B------:R-:W-:Y:S05]  /*11d0*/  EXIT ;  /* 0x000000000000794d */ /* 0x000fea0003800000 */
.L_x_0:
[----:B------:R-:W-:-:S00]  /*11e0*/  BRA `(.L_x_0) ;  /* 0xfffffffc00fc7947 */ /* 0x000fc0000383ffff */
[----:B------:R-:W-:-:S00]  /*11f0*/  NOP ;  /* 0x0000000000007918 */ /* 0x000fc00000000000 */
        /* <DEDUP_REMOVED lines=8> */
.L_x_1:


//--------------------- .nv.shared.triton_poi_fused_add_mul_sigmoid_7 --------------------------
	.section	.nv.shared.triton_poi_fused_add_mul_sigmoid_7,"aw",@nobits
	.sectionflags	@""
	.align	16
	.zero		1024


//--------------------- .nv.constant0.triton_poi_fused_add_mul_sigmoid_7 --------------------------
	.section	.nv.constant0.triton_poi_fused_add_mul_sigmoid_7,"a",@progbits
	.sectionflags	@""
	.align	4
.nv.constant0.triton_poi_fused_add_mul_sigmoid_7:
	.zero		568
